	.headerflags	@"EF_CUDA_TEXMODE_UNIFIED EF_CUDA_64BIT_ADDRESS EF_CUDA_ACCELERATORS EF_CUDA_SM90 EF_CUDA_VIRTUAL_SM(EF_CUDA_SM90)"
	.elftype	@"ET_EXEC"


//--------------------- .nv.info                  --------------------------
	.section	.nv.info,"",@"SHT_CUDA_INFO"
	.align	4


	//----- nvinfo : EIATTR_REGCOUNT
	.align		4
        /*0000*/ 	.byte	0x04, 0x2f
        /*0002*/ 	.short	(.L_3 - .L_2)
	.align		4
.L_2:
        /*0004*/ 	.word	index@(triton_poi_fused__native_batch_norm_legit_no_training_convolution_relu_41)
        /*0008*/ 	.word	0x00000016


	//----- nvinfo : EIATTR_MIN_STACK_SIZE
	.align		4
.L_3:
        /*000c*/ 	.byte	0x04, 0x12
        /*000e*/ 	.short	(.L_5 - .L_4)
	.align		4
.L_4:
        /*0010*/ 	.word	index@(triton_poi_fused__native_batch_norm_legit_no_training_convolution_relu_41)
        /*0014*/ 	.word	0x00000000


	//----- nvinfo : EIATTR_FRAME_SIZE
	.align		4
.L_5:
        /*0018*/ 	.byte	0x04, 0x11
        /*001a*/ 	.short	(.L_7 - .L_6)
	.align		4
.L_6:
        /*001c*/ 	.word	index@(triton_poi_fused__native_batch_norm_legit_no_training_convolution_relu_41)
        /*0020*/ 	.word	0x00000000


	//----- nvinfo : EIATTR_MIN_STACK_SIZE
	.align		4
.L_7:
        /*0024*/ 	.byte	0x04, 0x12
        /*0026*/ 	.short	(.L_9 - .L_8)
	.align		4
.L_8:
        /*0028*/ 	.word	index@(triton_poi_fused__native_batch_norm_legit_no_training_convolution_relu_41)
        /*002c*/ 	.word	0x00000000
.L_9:


//--------------------- .nv.info.triton_poi_fused__native_batch_norm_legit_no_training_convolution_relu_41 --------------------------
	.section	.nv.info.triton_poi_fused__native_batch_norm_legit_no_training_convolution_relu_41,"",@"SHT_CUDA_INFO"
	.sectionflags	@""
	.align	4


	//----- nvinfo : EIATTR_CUDA_API_VERSION
	.align		4
        /*0000*/ 	.byte	0x04, 0x37
        /*0002*/ 	.short	(.L_11 - .L_10)
.L_10:
        /*0004*/ 	.word	0x0000007c


	//----- nvinfo : EIATTR_KPARAM_INFO
	.align		4
.L_11:
        /*0008*/ 	.byte	0x04, 0x17
        /*000a*/ 	.short	(.L_13 - .L_12)
.L_12:
        /*000c*/ 	.word	0x00000000
        /*0010*/ 	.short	0x0007
        /*0012*/ 	.short	0x0038
        /*0014*/ 	.byte	0x00, 0xf0, 0x11, 0x00


	//----- nvinfo : EIATTR_KPARAM_INFO
	.align		4
.L_13:
        /*0018*/ 	.byte	0x04, 0x17
        /*001a*/ 	.short	(.L_15 - .L_14)
.L_14:
        /*001c*/ 	.word	0x00000000
        /*0020*/ 	.short	0x0006
        /*0022*/ 	.short	0x0030
        /*0024*/ 	.byte	0x00, 0xf4, 0x21, 0x00


	//----- nvinfo : EIATTR_KPARAM_INFO
	.align		4
.L_15:
        /*0028*/ 	.byte	0x04, 0x17
        /*002a*/ 	.short	(.L_17 - .L_16)
.L_16:
        /*002c*/ 	.word	0x00000000
        /*0030*/ 	.short	0x0005
        /*0032*/ 	.short	0x0028
        /*0034*/ 	.byte	0x00, 0xf4, 0x21, 0x00


	//----- nvinfo : EIATTR_KPARAM_INFO
	.align		4
.L_17:
        /*0038*/ 	.byte	0x04, 0x17
        /*003a*/ 	.short	(.L_19 - .L_18)
.L_18:
        /*003c*/ 	.word	0x00000000
        /*0040*/ 	.short	0x0004
        /*0042*/ 	.short	0x0020
        /*0044*/ 	.byte	0x00, 0xf4, 0x21, 0x00


	//----- nvinfo : EIATTR_KPARAM_INFO
	.align		4
.L_19:
        /*0048*/ 	.byte	0x04, 0x17
        /*004a*/ 	.short	(.L_21 - .L_20)
.L_20:
        /*004c*/ 	.word	0x00000000
        /*0050*/ 	.short	0x0003
        /*0052*/ 	.short	0x0018
        /*0054*/ 	.byte	0x00, 0xf4, 0x21, 0x00


	//----- nvinfo : EIATTR_KPARAM_INFO
	.align		4
.L_21:
        /*0058*/ 	.byte	0x04, 0x17
        /*005a*/ 	.short	(.L_23 - .L_22)
.L_22:
        /*005c*/ 	.word	0x00000000
        /*0060*/ 	.short	0x0002
        /*0062*/ 	.short	0x0010
        /*0064*/ 	.byte	0x00, 0xf4, 0x21, 0x00


	//----- nvinfo : EIATTR_KPARAM_INFO
	.align		4
.L_23:
        /*0068*/ 	.byte	0x04, 0x17
        /*006a*/ 	.short	(.L_25 - .L_24)
.L_24:
        /*006c*/ 	.word	0x00000000
        /*0070*/ 	.short	0x0001
        /*0072*/ 	.short	0x0008
        /*0074*/ 	.byte	0x00, 0xf4, 0x21, 0x00


	//----- nvinfo : EIATTR_KPARAM_INFO
	.align		4
.L_25:
        /*0078*/ 	.byte	0x04, 0x17
        /*007a*/ 	.short	(.L_27 - .L_26)
.L_26:
        /*007c*/ 	.word	0x00000000
        /*0080*/ 	.short	0x0000
        /*0082*/ 	.short	0x0000
        /*0084*/ 	.byte	0x00, 0xf4, 0x21, 0x00


	//----- nvinfo : EIATTR_SPARSE_MMA_MASK
	.align		4
.L_27:
        /*0088*/ 	.byte	0x03, 0x50
        /*008a*/ 	.short	0x0000


	//----- nvinfo : EIATTR_MAXREG_COUNT
	.align		4
        /*008c*/ 	.byte	0x03, 0x1b
        /*008e*/ 	.short	0x00ff


	//----- nvinfo : EIATTR_EXIT_INSTR_OFFSETS
	.align		4
        /*0090*/ 	.byte	0x04, 0x1c
        /*0092*/ 	.short	(.L_29 - .L_28)


	//   ....[0]....
.L_28:
        /*0094*/ 	.word	0x000003b0


	//----- nvinfo : EIATTR_REQNTID
	.align		4
.L_29:
        /*0098*/ 	.byte	0x04, 0x10
        /*009a*/ 	.short	(.L_31 - .L_30)
.L_30:
        /*009c*/ 	.word	0x00000100
        /*00a0*/ 	.word	0x00000001
        /*00a4*/ 	.word	0x00000001


	//----- nvinfo : EIATTR_CBANK_PARAM_SIZE
	.align		4
.L_31:
        /*00a8*/ 	.byte	0x03, 0x19
        /*00aa*/ 	.short	0x003c


	//----- nvinfo : EIATTR_PARAM_CBANK
	.align		4
        /*00ac*/ 	.byte	0x04, 0x0a
        /*00ae*/ 	.short	(.L_33 - .L_32)
	.align		4
.L_32:
        /*00b0*/ 	.word	index@(.nv.constant0.triton_poi_fused__native_batch_norm_legit_no_training_convolution_relu_41)
        /*00b4*/ 	.short	0x0210
        /*00b6*/ 	.short	0x003c


	//----- nvinfo : EIATTR_SW_WAR
	.align		4
.L_33:
        /*00b8*/ 	.byte	0x04, 0x36
        /*00ba*/ 	.short	(.L_35 - .L_34)
.L_34:
        /*00bc*/ 	.word	0x00000008
.L_35:


//--------------------- .nv.callgraph             --------------------------
	.section	.nv.callgraph,"",@"SHT_CUDA_CALLGRAPH"
	.align	4
	.sectionentsize	8
	.align		4
        /*0000*/ 	.word	0x00000000
	.align		4
        /*0004*/ 	.word	0xffffffff
	.align		4
        /*0008*/ 	.word	0x00000000
	.align		4
        /*000c*/ 	.word	0xfffffffe
	.align		4
        /*0010*/ 	.word	0x00000000
	.align		4
        /*0014*/ 	.word	0xfffffffd
	.align		4
        /*0018*/ 	.word	0x00000000
	.align		4
        /*001c*/ 	.word	0xfffffffc


//--------------------- .nv.constant4             --------------------------
	.section	.nv.constant4,"a",@progbits
	.align	8
	.align		8
.nv.constant4:
        /*0000*/ 	.dword	_$_str
	.align		8
        /*0008*/ 	.dword	_$_str_$_2


//--------------------- .text.triton_poi_fused__native_batch_norm_legit_no_training_convolution_relu_41 --------------------------
	.section	.text.triton_poi_fused__native_batch_norm_legit_no_training_convolution_relu_41,"ax",@progbits
	.align	128
        .global         triton_poi_fused__native_batch_norm_legit_no_training_convolution_relu_41
        .type           triton_poi_fused__native_batch_norm_legit_no_training_convolution_relu_41,@function
        .size           triton_poi_fused__native_batch_norm_legit_no_training_convolution_relu_41,(.L_x_1 - triton_poi_fused__native_batch_norm_legit_no_training_convolution_relu_41)
        .other          triton_poi_fused__native_batch_norm_legit_no_training_convolution_relu_41,@"STO_CUDA_ENTRY STV_DEFAULT"
triton_poi_fused__native_batch_norm_legit_no_training_convolution_relu_41:
.text.triton_poi_fused__native_batch_norm_legit_no_training_convolution_relu_41:
[----:B------:R-:W-:Y:S01]  /*0000*/  LDC R1, c[0x0][0x28] ;  /* 0x00000a00ff017b82 */ /* 0x000fe20000000800 */
[----:B------:R-:W1:Y:S07]  /*0010*/  S2R R0, SR_TID.X ;  /* 0x0000000000007919 */ /* 0x000e6e0000002100 */
[----:B------:R-:W2:Y:S01]  /*0020*/  LDC.64 R14, c[0x0][0x228] ;  /* 0x00008a00ff0e7b82 */ /* 0x000ea20000000a00 */
[----:B------:R-:W-:Y:S01]  /*0030*/  ULDC.64 UR4, c[0x0][0x208] ;  /* 0x0000820000047ab9 */ /* 0x000fe20000000a00 */
[----:B------:R-:W3:Y:S06]  /*0040*/  S2R R5, SR_CTAID.X ;  /* 0x0000000000057919 */ /* 0x000eec0000002500 */
[----:B------:R-:W4:Y:S08]  /*0050*/  LDC.64 R10, c[0x0][0x218] ;  /* 0x00008600ff0a7b82 */ /* 0x000f300000000a00 */
[----:B------:R-:W5:Y:S08]  /*0060*/  LDC.64 R12, c[0x0][0x220] ;  /* 0x00008800ff0c7b82 */ /* 0x000f700000000a00 */
[----:B------:R-:W5:Y:S01]  /*0070*/  LDC.64 R16, c[0x0][0x230] ;  /* 0x00008c00ff107b82 */ /* 0x000f620000000a00 */
[----:B-1----:R-:W-:-:S02]  /*0080*/  SHF.L.U32 R0, R0, 0x1, RZ ;  /* 0x0000000100007819 */ /* 0x002fc400000006ff */
[----:B---3--:R-:W-:Y:S02]  /*0090*/  SHF.R.S32.HI R3, RZ, 0x16, R5 ;  /* 0x00000016ff037819 */ /* 0x008fe40000011405 */
[----:B------:R-:W-:Y:S02]  /*00a0*/  LOP3.LUT R0, R0, 0x1fe, RZ, 0xc0, !PT ;  /* 0x000001fe00007812 */ /* 0x000fe400078ec0ff */
[----:B------:R-:W-:Y:S02]  /*00b0*/  SGXT R3, R3, 0x1 ;  /* 0x000000010303781a */ /* 0x000fe40000000200 */
[----:B------:R-:W-:Y:S02]  /*00c0*/  LEA R0, R5, R0, 0x9 ;  /* 0x0000000005007211 */ /* 0x000fe400078e48ff */
[----:B------:R-:W1:Y:S02]  /*00d0*/  LDC.64 R4, c[0x0][0x238] ;  /* 0x00008e00ff047b82 */ /* 0x000e640000000a00 */
[----:B------:R-:W-:-:S04]  /*00e0*/  LEA.HI R3, R3, R0, RZ, 0xa ;  /* 0x0000000003037211 */ /* 0x000fc800078f50ff */
[----:B------:R-:W-:-:S04]  /*00f0*/  SHF.R.S32.HI R3, RZ, 0xa, R3 ;  /* 0x0000000aff037819 */ /* 0x000fc80000011403 */
[----:B------:R-:W-:-:S04]  /*0100*/  LEA.HI R2, R3, R3, RZ, 0x6 ;  /* 0x0000000303027211 */ /* 0x000fc800078f30ff */
[----:B------:R-:W-:-:S04]  /*0110*/  LOP3.LUT R2, R2, 0xffffffc0, RZ, 0xc0, !PT ;  /* 0xffffffc002027812 */ /* 0x000fc800078ec0ff */
[----:B------:R-:W-:Y:S02]  /*0120*/  IADD3 R19, R3, -R2, RZ ;  /* 0x8000000203137210 */ /* 0x000fe40007ffe0ff */
[----:B------:R-:W3:Y:S03]  /*0130*/  LDC.64 R2, c[0x0][0x210] ;  /* 0x00008400ff027b82 */ /* 0x000ee60000000a00 */
[----:B--2---:R-:W-:-:S05]  /*0140*/  IMAD.WIDE R14, R19, 0x4, R14 ;  /* 0x00000004130e7825 */ /* 0x004fca00078e020e */
[----:B------:R2:W2:Y:S01]  /*0150*/  LDG.E.EL R18, desc[UR4][R14.64] ;  /* 0x000000040e127981 */ /* 0x0004a2000c2e1900 */
[----:B----4-:R-:W-:-:S04]  /*0160*/  IMAD.WIDE R10, R19, 0x4, R10 ;  /* 0x00000004130a7825 */ /* 0x010fc800078e020a */
[----:B-----5:R-:W-:Y:S01]  /*0170*/  IMAD.WIDE R12, R19, 0x4, R12 ;  /* 0x00000004130c7825 */ /* 0x020fe200078e020c */
[----:B------:R4:W5:Y:S04]  /*0180*/  LDG.E.EL R8, desc[UR4][R10.64] ;  /* 0x000000040a087981 */ /* 0x000968000c2e1900 */
[----:B------:R-:W5:Y:S01]  /*0190*/  LDG.E.EL R9, desc[UR4][R12.64] ;  /* 0x000000040c097981 */ /* 0x000f62000c2e1900 */
[----:B---3--:R-:W-:-:S05]  /*01a0*/  IMAD.WIDE R2, R0, 0x4, R2 ;  /* 0x0000000400027825 */ /* 0x008fca00078e0202 */
[----:B------:R-:W5:Y:S01]  /*01b0*/  LDG.E.64 R6, desc[UR4][R2.64] ;  /* 0x0000000402067981 */ /* 0x000f62000c1e1b00 */
[----:B0-2---:R-:W-:-:S04]  /*01c0*/  IMAD.WIDE R14, R19, 0x4, R16 ;  /* 0x00000004130e7825 */ /* 0x005fc800078e0210 */
[----:B-1----:R-:W-:Y:S02]  /*01d0*/  IMAD.WIDE R16, R19, 0x4, R4 ;  /* 0x0000000413107825 */ /* 0x002fe400078e0204 */
[----:B------:R-:W2:Y:S01]  /*01e0*/  LDG.E.EL R14, desc[UR4][R14.64] ;  /* 0x000000040e0e7981 */ /* 0x000ea2000c2e1900 */
[----:B----4-:R-:W-:Y:S01]  /*01f0*/  HFMA2.MMA R10, -RZ, RZ, 1.625, 0 ;  /* 0x3e800000ff0a7435 */ /* 0x010fe200000001ff */
[----:B------:R-:W0:Y:S02]  /*0200*/  LDC.64 R4, c[0x0][0x240] ;  /* 0x00009000ff047b82 */ /* 0x000e240000000a00 */
[----:B------:R-:W2:Y:S01]  /*0210*/  LDG.E.EL R17, desc[UR4][R16.64] ;  /* 0x0000000410117981 */ /* 0x000ea2000c2e1900 */
[----:B0-----:R-:W-:-:S04]  /*0220*/  IMAD.WIDE R4, R0, 0x4, R4 ;  /* 0x0000000400047825 */ /* 0x001fc800078e0204 */
[----:B------:R-:W-:-:S04]  /*0230*/  FADD R18, R18, 9.9999997473787516356e-06 ;  /* 0x3727c5ac12127421 */ /* 0x000fc80000000000 */
[----:B------:R-:W0:Y:S02]  /*0240*/  MUFU.SQRT R19, R18 ;  /* 0x0000001200137308 */ /* 0x000e240000002000 */
[C---:B0-----:R-:W-:Y:S02]  /*0250*/  FSETP.GT.AND P0, PT, R19.reuse, 8.50705917302346158658e+37, PT ;  /* 0x7e8000001300780b */ /* 0x041fe40003f04000 */
[----:B------:R-:W-:-:S11]  /*0260*/  FSETP.GEU.AND P1, PT, R19, 1.175494350822287508e-38, PT ;  /* 0x008000001300780b */ /* 0x000fd60003f2e000 */
[----:B------:R-:W-:-:S04]  /*0270*/  @P0 FMUL R19, R19, 0.25 ;  /* 0x3e80000013130820 */ /* 0x000fc80000400000 */
[----:B------:R-:W-:-:S06]  /*0280*/  @!P1 FMUL R19, R19, 16777216 ;  /* 0x4b80000013139820 */ /* 0x000fcc0000400000 */
[----:B------:R-:W0:Y:S01]  /*0290*/  MUFU.RCP R19, R19 ;  /* 0x0000001300137308 */ /* 0x000e220000001000 */
[----:B------:R-:W-:Y:S01]  /*02a0*/  FSEL R10, R10, 1, P0 ;  /* 0x3f8000000a0a7808 */ /* 0x000fe20000000000 */
[--C-:B-----5:R-:W-:Y:S01]  /*02b0*/  FADD R6, R6, R8.reuse ;  /* 0x0000000806067221 */ /* 0x120fe20000000000 */
[----:B------:R-:W-:-:S03]  /*02c0*/  FADD R7, R7, R8 ;  /* 0x0000000807077221 */ /* 0x000fc60000000000 */
[----:B------:R-:W-:Y:S01]  /*02d0*/  @!P1 FMUL R10, R10, 16777216 ;  /* 0x4b8000000a0a9820 */ /* 0x000fe20000400000 */
[C---:B------:R-:W-:Y:S01]  /*02e0*/  FADD R8, -R9.reuse, R6 ;  /* 0x0000000609087221 */ /* 0x040fe20000000100 */
[----:B------:R-:W-:Y:S02]  /*02f0*/  FADD R9, -R9, R7 ;  /* 0x0000000709097221 */ /* 0x000fe40000000100 */
[----:B0-----:R-:W-:-:S04]  /*0300*/  FMUL R10, R19, R10 ;  /* 0x0000000a130a7220 */ /* 0x001fc80000400000 */
[-C--:B------:R-:W-:Y:S01]  /*0310*/  FMUL R8, R8, R10.reuse ;  /* 0x0000000a08087220 */ /* 0x080fe20000400000 */
[----:B------:R-:W-:-:S03]  /*0320*/  FMUL R10, R9, R10 ;  /* 0x0000000a090a7220 */ /* 0x000fc60000400000 */
[C-C-:B--2---:R-:W-:Y:S01]  /*0330*/  FFMA R8, R14.reuse, R8, R17.reuse ;  /* 0x000000080e087223 */ /* 0x144fe20000000011 */
[----:B------:R-:W-:-:S04]  /*0340*/  FFMA R10, R14, R10, R17 ;  /* 0x0000000a0e0a7223 */ /* 0x000fc80000000011 */
[----:B------:R-:W-:Y:S02]  /*0350*/  FSETP.GEU.AND P0, PT, R8, RZ, PT ;  /* 0x000000ff0800720b */ /* 0x000fe40003f0e000 */
[----:B------:R-:W-:Y:S02]  /*0360*/  FSETP.GEU.AND P1, PT, R10, RZ, PT ;  /* 0x000000ff0a00720b */ /* 0x000fe40003f2e000 */
[----:B------:R-:W-:Y:S02]  /*0370*/  FSEL R8, R8, RZ, P0 ;  /* 0x000000ff08087208 */ /* 0x000fe40000000000 */
[----:B------:R-:W-:Y:S01]  /*0380*/  FSEL R9, R10, RZ, P1 ;  /* 0x000000ff0a097208 */ /* 0x000fe20000800000 */
[----:B------:R-:W-:Y:S04]  /*0390*/  STG.E.64 desc[UR4][R2.64], R6 ;  /* 0x0000000602007986 */ /* 0x000fe8000c101b04 */
[----:B------:R-:W-:Y:S01]  /*03a0*/  STG.E.64 desc[UR4][R4.64], R8 ;  /* 0x0000000804007986 */ /* 0x000fe2000c101b04 */
[----:B------:R-:W-:Y:S05]  /*03b0*/  EXIT ;  /* 0x000000000000794d */ /* 0x000fea0003800000 */
.L_x_0:
[----:B------:R-:W-:-:S00]  /*03c0*/  BRA `(.L_x_0) ;  /* 0xfffffffc00fc7947 */ /* 0x000fc0000383ffff */
[----:B------:R-:W-:-:S00]  /*03d0*/  NOP ;  /* 0x0000000000007918 */ /* 0x000fc00000000000 */
        /* <DEDUP_REMOVED lines=10> */
.L_x_1:


//--------------------- .nv.global.init           --------------------------
	.section	.nv.global.init,"aw",@progbits
.nv.global.init:
	.type		_$_str,@object
	.size		_$_str,(_$_str_$_2 - _$_str)
_$_str:
        /*0000*/ 	.byte	0x5f, 0x5f, 0x43, 0x55, 0x44, 0x41, 0x5f, 0x46, 0x54, 0x5a, 0x00
	.type		_$_str_$_2,@object
	.size		_$_str_$_2,(.L_1 - _$_str_$_2)
_$_str_$_2:
        /*000b*/ 	.byte	0x5f, 0x5f, 0x43, 0x55, 0x44, 0x41, 0x5f, 0x50, 0x52, 0x45, 0x43, 0x5f, 0x53, 0x51, 0x52, 0x54
        /*001b*/ 	.byte	0x00
.L_1:


//--------------------- .nv.constant0.triton_poi_fused__native_batch_norm_legit_no_training_convolution_relu_41 --------------------------
	.section	.nv.constant0.triton_poi_fused__native_batch_norm_legit_no_training_convolution_relu_41,"a",@progbits
	.sectionflags	@""
	.align	4
.nv.constant0.triton_poi_fused__native_batch_norm_legit_no_training_convolution_relu_41:
	.zero		588
